	.headerflags	@"EF_CUDA_TEXMODE_UNIFIED EF_CUDA_64BIT_ADDRESS EF_CUDA_ACCELERATORS EF_CUDA_SM90 EF_CUDA_VIRTUAL_SM(EF_CUDA_SM90)"
	.elftype	@"ET_EXEC"


//--------------------- .nv.info                  --------------------------
	.section	.nv.info,"",@"SHT_CUDA_INFO"
	.align	4


	//----- nvinfo : EIATTR_REGCOUNT
	.align		4
        /*0000*/ 	.byte	0x04, 0x2f
        /*0002*/ 	.short	(.L_3 - .L_2)
	.align		4
.L_2:
        /*0004*/ 	.word	index@(triton_poi_fused__native_batch_norm_legit_no_training_43)
        /*0008*/ 	.word	0x00000014


	//----- nvinfo : EIATTR_MIN_STACK_SIZE
	.align		4
.L_3:
        /*000c*/ 	.byte	0x04, 0x12
        /*000e*/ 	.short	(.L_5 - .L_4)
	.align		4
.L_4:
        /*0010*/ 	.word	index@(triton_poi_fused__native_batch_norm_legit_no_training_43)
        /*0014*/ 	.word	0x00000000


	//----- nvinfo : EIATTR_FRAME_SIZE
	.align		4
.L_5:
        /*0018*/ 	.byte	0x04, 0x11
        /*001a*/ 	.short	(.L_7 - .L_6)
	.align		4
.L_6:
        /*001c*/ 	.word	index@(triton_poi_fused__native_batch_norm_legit_no_training_43)
        /*0020*/ 	.word	0x00000000


	//----- nvinfo : EIATTR_MIN_STACK_SIZE
	.align		4
.L_7:
        /*0024*/ 	.byte	0x04, 0x12
        /*0026*/ 	.short	(.L_9 - .L_8)
	.align		4
.L_8:
        /*0028*/ 	.word	index@(triton_poi_fused__native_batch_norm_legit_no_training_43)
        /*002c*/ 	.word	0x00000000
.L_9:


//--------------------- .nv.info.triton_poi_fused__native_batch_norm_legit_no_training_43 --------------------------
	.section	.nv.info.triton_poi_fused__native_batch_norm_legit_no_training_43,"",@"SHT_CUDA_INFO"
	.sectionflags	@""
	.align	4


	//----- nvinfo : EIATTR_CUDA_API_VERSION
	.align		4
        /*0000*/ 	.byte	0x04, 0x37
        /*0002*/ 	.short	(.L_11 - .L_10)
.L_10:
        /*0004*/ 	.word	0x0000007c


	//----- nvinfo : EIATTR_KPARAM_INFO
	.align		4
.L_11:
        /*0008*/ 	.byte	0x04, 0x17
        /*000a*/ 	.short	(.L_13 - .L_12)
.L_12:
        /*000c*/ 	.word	0x00000000
        /*0010*/ 	.short	0x0006
        /*0012*/ 	.short	0x0030
        /*0014*/ 	.byte	0x00, 0xf0, 0x11, 0x00


	//----- nvinfo : EIATTR_KPARAM_INFO
	.align		4
.L_13:
        /*0018*/ 	.byte	0x04, 0x17
        /*001a*/ 	.short	(.L_15 - .L_14)
.L_14:
        /*001c*/ 	.word	0x00000000
        /*0020*/ 	.short	0x0005
        /*0022*/ 	.short	0x0028
        /*0024*/ 	.byte	0x00, 0xf4, 0x21, 0x00


	//----- nvinfo : EIATTR_KPARAM_INFO
	.align		4
.L_15:
        /*0028*/ 	.byte	0x04, 0x17
        /*002a*/ 	.short	(.L_17 - .L_16)
.L_16:
        /*002c*/ 	.word	0x00000000
        /*0030*/ 	.short	0x0004
        /*0032*/ 	.short	0x0020
        /*0034*/ 	.byte	0x00, 0xf4, 0x21, 0x00


	//----- nvinfo : EIATTR_KPARAM_INFO
	.align		4
.L_17:
        /*0038*/ 	.byte	0x04, 0x17
        /*003a*/ 	.short	(.L_19 - .L_18)
.L_18:
        /*003c*/ 	.word	0x00000000
        /*0040*/ 	.short	0x0003
        /*0042*/ 	.short	0x0018
        /*0044*/ 	.byte	0x00, 0xf4, 0x21, 0x00


	//----- nvinfo : EIATTR_KPARAM_INFO
	.align		4
.L_19:
        /*0048*/ 	.byte	0x04, 0x17
        /*004a*/ 	.short	(.L_21 - .L_20)
.L_20:
        /*004c*/ 	.word	0x00000000
        /*0050*/ 	.short	0x0002
        /*0052*/ 	.short	0x0010
        /*0054*/ 	.byte	0x00, 0xf4, 0x21, 0x00


	//----- nvinfo : EIATTR_KPARAM_INFO
	.align		4
.L_21:
        /*0058*/ 	.byte	0x04, 0x17
        /*005a*/ 	.short	(.L_23 - .L_22)
.L_22:
        /*005c*/ 	.word	0x00000000
        /*0060*/ 	.short	0x0001
        /*0062*/ 	.short	0x0008
        /*0064*/ 	.byte	0x00, 0xf4, 0x21, 0x00


	//----- nvinfo : EIATTR_KPARAM_INFO
	.align		4
.L_23:
        /*0068*/ 	.byte	0x04, 0x17
        /*006a*/ 	.short	(.L_25 - .L_24)
.L_24:
        /*006c*/ 	.word	0x00000000
        /*0070*/ 	.short	0x0000
        /*0072*/ 	.short	0x0000
        /*0074*/ 	.byte	0x00, 0xf4, 0x21, 0x00


	//----- nvinfo : EIATTR_SPARSE_MMA_MASK
	.align		4
.L_25:
        /*0078*/ 	.byte	0x03, 0x50
        /*007a*/ 	.short	0x0000


	//----- nvinfo : EIATTR_MAXREG_COUNT
	.align		4
        /*007c*/ 	.byte	0x03, 0x1b
        /*007e*/ 	.short	0x00ff


	//----- nvinfo : EIATTR_EXIT_INSTR_OFFSETS
	.align		4
        /*0080*/ 	.byte	0x04, 0x1c
        /*0082*/ 	.short	(.L_27 - .L_26)


	//   ....[0]....
.L_26:
        /*0084*/ 	.word	0x000002e0


	//   ....[1]....
        /*0088*/ 	.word	0x00000300


	//----- nvinfo : EIATTR_REQNTID
	.align		4
.L_27:
        /*008c*/ 	.byte	0x04, 0x10
        /*008e*/ 	.short	(.L_29 - .L_28)
.L_28:
        /*0090*/ 	.word	0x00000080
        /*0094*/ 	.word	0x00000001
        /*0098*/ 	.word	0x00000001


	//----- nvinfo : EIATTR_CBANK_PARAM_SIZE
	.align		4
.L_29:
        /*009c*/ 	.byte	0x03, 0x19
        /*009e*/ 	.short	0x0034


	//----- nvinfo : EIATTR_PARAM_CBANK
	.align		4
        /*00a0*/ 	.byte	0x04, 0x0a
        /*00a2*/ 	.short	(.L_31 - .L_30)
	.align		4
.L_30:
        /*00a4*/ 	.word	index@(.nv.constant0.triton_poi_fused__native_batch_norm_legit_no_training_43)
        /*00a8*/ 	.short	0x0210
        /*00aa*/ 	.short	0x0034


	//----- nvinfo : EIATTR_SW_WAR
	.align		4
.L_31:
        /*00ac*/ 	.byte	0x04, 0x36
        /*00ae*/ 	.short	(.L_33 - .L_32)
.L_32:
        /*00b0*/ 	.word	0x00000008
.L_33:


//--------------------- .nv.callgraph             --------------------------
	.section	.nv.callgraph,"",@"SHT_CUDA_CALLGRAPH"
	.align	4
	.sectionentsize	8
	.align		4
        /*0000*/ 	.word	0x00000000
	.align		4
        /*0004*/ 	.word	0xffffffff
	.align		4
        /*0008*/ 	.word	0x00000000
	.align		4
        /*000c*/ 	.word	0xfffffffe
	.align		4
        /*0010*/ 	.word	0x00000000
	.align		4
        /*0014*/ 	.word	0xfffffffd
	.align		4
        /*0018*/ 	.word	0x00000000
	.align		4
        /*001c*/ 	.word	0xfffffffc


//--------------------- .nv.constant4             --------------------------
	.section	.nv.constant4,"a",@progbits
	.align	8
	.align		8
.nv.constant4:
        /*0000*/ 	.dword	_$_str
	.align		8
        /*0008*/ 	.dword	_$_str_$_2


//--------------------- .text.triton_poi_fused__native_batch_norm_legit_no_training_43 --------------------------
	.section	.text.triton_poi_fused__native_batch_norm_legit_no_training_43,"ax",@progbits
	.align	128
        .global         triton_poi_fused__native_batch_norm_legit_no_training_43
        .type           triton_poi_fused__native_batch_norm_legit_no_training_43,@function
        .size           triton_poi_fused__native_batch_norm_legit_no_training_43,(.L_x_1 - triton_poi_fused__native_batch_norm_legit_no_training_43)
        .other          triton_poi_fused__native_batch_norm_legit_no_training_43,@"STO_CUDA_ENTRY STV_DEFAULT"
triton_poi_fused__native_batch_norm_legit_no_training_43:
.text.triton_poi_fused__native_batch_norm_legit_no_training_43:
[----:B------:R-:W0:Y:S01]  /*0000*/  LDC R1, c[0x0][0x28] ;  /* 0x00000a00ff017b82 */ /* 0x000e220000000800 */
[----:B------:R-:W1:Y:S07]  /*0010*/  S2R R2, SR_TID.X ;  /* 0x0000000000027919 */ /* 0x000e6e0000002100 */
[----:B------:R-:W2:Y:S01]  /*0020*/  LDC.64 R10, c[0x0][0x220] ;  /* 0x00008800ff0a7b82 */ /* 0x000ea20000000a00 */
[----:B------:R-:W-:Y:S01]  /*0030*/  ULDC.64 UR4, c[0x0][0x208] ;  /* 0x0000820000047ab9 */ /* 0x000fe20000000a00 */
[----:B------:R-:W3:Y:S06]  /*0040*/  S2R R3, SR_CTAID.X ;  /* 0x0000000000037919 */ /* 0x000eec0000002500 */
[----:B------:R-:W4:Y:S08]  /*0050*/  LDC.64 R6, c[0x0][0x210] ;  /* 0x00008400ff067b82 */ /* 0x000f300000000a00 */
[----:B------:R-:W5:Y:S08]  /*0060*/  LDC.64 R8, c[0x0][0x218] ;  /* 0x00008600ff087b82 */ /* 0x000f700000000a00 */
[----:B------:R-:W4:Y:S01]  /*0070*/  LDC.64 R12, c[0x0][0x228] ;  /* 0x00008a00ff0c7b82 */ /* 0x000f220000000a00 */
[----:B-1----:R-:W-:-:S07]  /*0080*/  LOP3.LUT R2, R2, 0x7f, RZ, 0xc0, !PT ;  /* 0x0000007f02027812 */ /* 0x002fce00078ec0ff */
[----:B------:R-:W1:Y:S01]  /*0090*/  LDC.64 R14, c[0x0][0x230] ;  /* 0x00008c00ff0e7b82 */ /* 0x000e620000000a00 */
[----:B---3--:R-:W-:Y:S01]  /*00a0*/  LEA R3, R3, R2, 0x7 ;  /* 0x0000000203037211 */ /* 0x008fe200078e38ff */
[----:B------:R-:W-:-:S03]  /*00b0*/  HFMA2.MMA R2, -RZ, RZ, 0, 0 ;  /* 0x00000000ff027435 */ /* 0x000fc600000001ff */
[----:B------:R-:W-:-:S07]  /*00c0*/  ISETP.GE.AND P2, PT, R3, 0x7200, PT ;  /* 0x000072000300780c */ /* 0x000fce0003f46270 */
[----:B------:R-:W-:-:S05]  /*00d0*/  IMAD.HI R0, R3, -0x7047dc11, R2 ;  /* 0x8fb823ef03007827 */ /* 0x000fca00078e0202 */
[----:B------:R-:W-:-:S04]  /*00e0*/  SHF.R.U32.HI R5, RZ, 0x1f, R0 ;  /* 0x0000001fff057819 */ /* 0x000fc80000011600 */
[----:B------:R-:W-:-:S05]  /*00f0*/  LEA.HI.SX32 R5, R0, R5, 0x16 ;  /* 0x0000000500057211 */ /* 0x000fca00078fb2ff */
[----:B------:R-:W-:-:S04]  /*0100*/  IMAD R17, R5, -0x720, R3 ;  /* 0xfffff8e005117824 */ /* 0x000fc800078e0203 */
[----:B--2---:R-:W-:-:S05]  /*0110*/  IMAD.WIDE R10, R17, 0x4, R10 ;  /* 0x00000004110a7825 */ /* 0x004fca00078e020a */
[----:B------:R2:W3:Y:S01]  /*0120*/  @!P2 LDG.E.EL R2, desc[UR4][R10.64] ;  /* 0x000000040a02a981 */ /* 0x0004e2000c2e1900 */
[----:B------:R-:W-:Y:S02]  /*0130*/  CS2R R4, SRZ ;  /* 0x0000000000047805 */ /* 0x000fe4000001ff00 */
[----:B------:R-:W-:Y:S01]  /*0140*/  MOV R0, RZ ;  /* 0x000000ff00007202 */ /* 0x000fe20000000f00 */
[----:B----4-:R-:W-:-:S04]  /*0150*/  IMAD.WIDE R6, R3, 0x4, R6 ;  /* 0x0000000403067825 */ /* 0x010fc800078e0206 */
[C---:B-----5:R-:W-:Y:S01]  /*0160*/  IMAD.WIDE R8, R17.reuse, 0x4, R8 ;  /* 0x0000000411087825 */ /* 0x060fe200078e0208 */
[----:B------:R4:W5:Y:S03]  /*0170*/  @!P2 LDG.E R5, desc[UR4][R6.64] ;  /* 0x000000040605a981 */ /* 0x000966000c1e1900 */
[C---:B0-2---:R-:W-:Y:S01]  /*0180*/  IMAD.WIDE R10, R17.reuse, 0x4, R12 ;  /* 0x00000004110a7825 */ /* 0x045fe200078e020c */
[----:B------:R0:W5:Y:S03]  /*0190*/  @!P2 LDG.E.EL R0, desc[UR4][R8.64] ;  /* 0x000000040800a981 */ /* 0x000166000c2e1900 */
[----:B-1----:R-:W-:Y:S01]  /*01a0*/  IMAD.WIDE R12, R17, 0x4, R14 ;  /* 0x00000004110c7825 */ /* 0x002fe200078e020e */
[----:B------:R-:W-:Y:S01]  /*01b0*/  HFMA2.MMA R15, -RZ, RZ, 0, 0 ;  /* 0x00000000ff0f7435 */ /* 0x000fe200000001ff */
[----:B------:R-:W2:Y:S01]  /*01c0*/  @!P2 LDG.E.EL R4, desc[UR4][R10.64] ;  /* 0x000000040a04a981 */ /* 0x000ea2000c2e1900 */
[----:B----4-:R-:W1:Y:S08]  /*01d0*/  LDC.64 R6, c[0x0][0x238] ;  /* 0x00008e00ff067b82 */ /* 0x010e700000000a00 */
[----:B------:R-:W2:Y:S01]  /*01e0*/  @!P2 LDG.E.EL R15, desc[UR4][R12.64] ;  /* 0x000000040c0fa981 */ /* 0x000ea2000c2e1900 */
[----:B0-----:R-:W-:Y:S01]  /*01f0*/  MOV R9, 0x3e800000 ;  /* 0x3e80000000097802 */ /* 0x001fe20000000f00 */
[----:B---3--:R-:W-:-:S04]  /*0200*/  FADD R2, R2, 9.9999997473787516356e-06 ;  /* 0x3727c5ac02027421 */ /* 0x008fc80000000000 */
[----:B------:R1:W0:Y:S01]  /*0210*/  MUFU.SQRT R14, R2 ;  /* 0x00000002000e7308 */ /* 0x0002220000002000 */
[----:B-----5:R-:W-:Y:S01]  /*0220*/  FADD R0, -R0, R5 ;  /* 0x0000000500007221 */ /* 0x020fe20000000100 */
[----:B-1----:R-:W-:Y:S01]  /*0230*/  IMAD.WIDE R2, R3, 0x4, R6 ;  /* 0x0000000403027825 */ /* 0x002fe200078e0206 */
[C---:B0-----:R-:W-:Y:S02]  /*0240*/  FSETP.GT.AND P0, PT, R14.reuse, 8.50705917302346158658e+37, PT ;  /* 0x7e8000000e00780b */ /* 0x041fe40003f04000 */
[----:B------:R-:W-:Y:S02]  /*0250*/  FSETP.GEU.AND P1, PT, R14, 1.175494350822287508e-38, PT ;  /* 0x008000000e00780b */ /* 0x000fe40003f2e000 */
[----:B------:R-:W-:-:S09]  /*0260*/  FSEL R9, R9, 1, P0 ;  /* 0x3f80000009097808 */ /* 0x000fd20000000000 */
[----:B------:R-:W-:Y:S02]  /*0270*/  @P0 FMUL R14, R14, 0.25 ;  /* 0x3e8000000e0e0820 */ /* 0x000fe40000400000 */
[----:B------:R-:W-:Y:S02]  /*0280*/  @!P1 FMUL R9, R9, 16777216 ;  /* 0x4b80000009099820 */ /* 0x000fe40000400000 */
[----:B------:R-:W-:-:S06]  /*0290*/  @!P1 FMUL R14, R14, 16777216 ;  /* 0x4b8000000e0e9820 */ /* 0x000fcc0000400000 */
[----:B------:R-:W0:Y:S02]  /*02a0*/  MUFU.RCP R14, R14 ;  /* 0x0000000e000e7308 */ /* 0x000e240000001000 */
[----:B0-----:R-:W-:-:S04]  /*02b0*/  FMUL R9, R14, R9 ;  /* 0x000000090e097220 */ /* 0x001fc80000400000 */
[----:B------:R-:W-:-:S04]  /*02c0*/  FMUL R0, R0, R9 ;  /* 0x0000000900007220 */ /* 0x000fc80000400000 */
[----:B--2---:R-:W-:Y:S01]  /*02d0*/  FFMA R15, R0, R4, R15 ;  /* 0x00000004000f7223 */ /* 0x004fe2000000000f */
[----:B------:R-:W-:Y:S06]  /*02e0*/  @P2 EXIT ;  /* 0x000000000000294d */ /* 0x000fec0003800000 */
[----:B------:R-:W-:Y:S01]  /*02f0*/  STG.E desc[UR4][R2.64], R15 ;  /* 0x0000000f02007986 */ /* 0x000fe2000c101904 */
[----:B------:R-:W-:Y:S05]  /*0300*/  EXIT ;  /* 0x000000000000794d */ /* 0x000fea0003800000 */
.L_x_0:
[----:B------:R-:W-:-:S00]  /*0310*/  BRA `(.L_x_0) ;  /* 0xfffffffc00fc7947 */ /* 0x000fc0000383ffff */
[----:B------:R-:W-:-:S00]  /*0320*/  NOP ;  /* 0x0000000000007918 */ /* 0x000fc00000000000 */
        /* <DEDUP_REMOVED lines=13> */
.L_x_1:


//--------------------- .nv.global.init           --------------------------
	.section	.nv.global.init,"aw",@progbits
.nv.global.init:
	.type		_$_str,@object
	.size		_$_str,(_$_str_$_2 - _$_str)
_$_str:
        /*0000*/ 	.byte	0x5f, 0x5f, 0x43, 0x55, 0x44, 0x41, 0x5f, 0x46, 0x54, 0x5a, 0x00
	.type		_$_str_$_2,@object
	.size		_$_str_$_2,(.L_1 - _$_str_$_2)
_$_str_$_2:
        /*000b*/ 	.byte	0x5f, 0x5f, 0x43, 0x55, 0x44, 0x41, 0x5f, 0x50, 0x52, 0x45, 0x43, 0x5f, 0x53, 0x51, 0x52, 0x54
        /*001b*/ 	.byte	0x00
.L_1:


//--------------------- .nv.constant0.triton_poi_fused__native_batch_norm_legit_no_training_43 --------------------------
	.section	.nv.constant0.triton_poi_fused__native_batch_norm_legit_no_training_43,"a",@progbits
	.sectionflags	@""
	.align	4
.nv.constant0.triton_poi_fused__native_batch_norm_legit_no_training_43:
	.zero		580
